//
// Generated by NVIDIA NVVM Compiler
//
// Compiler Build ID: CL-36424714
// Cuda compilation tools, release 13.0, V13.0.88
// Based on NVVM 20.0.0
//

.version 9.0
.target sm_100
.address_size 64

	// .globl	_Z6warmupv
// _ZZ9transposePKfPfiiE3mat has been demoted

.visible .entry _Z6warmupv()
{


	ret;

}
	// .globl	_Z9transposePKfPfii
.visible .entry _Z9transposePKfPfii(
	.param .u64 .ptr .align 1 _Z9transposePKfPfii_param_0,
	.param .u64 .ptr .align 1 _Z9transposePKfPfii_param_1,
	.param .u32 _Z9transposePKfPfii_param_2,
	.param .u32 _Z9transposePKfPfii_param_3
)
{
	.reg .pred 	%p<7>;
	.reg .b32 	%r<29>;
	.reg .b32 	%f<3>;
	.reg .b64 	%rd<9>;
	// demoted variable
	.shared .align 4 .b8 _ZZ9transposePKfPfiiE3mat[1040];
	ld.param.u64 	%rd1, [_Z9transposePKfPfii_param_0];
	ld.param.u64 	%rd2, [_Z9transposePKfPfii_param_1];
	ld.param.u32 	%r12, [_Z9transposePKfPfii_param_2];
	ld.param.u32 	%r13, [_Z9transposePKfPfii_param_3];
	mov.u32 	%r14, %ctaid.x;
	mov.u32 	%r1, %ntid.x;
	mul.lo.s32 	%r2, %r14, %r1;
	mov.u32 	%r3, %tid.x;
	add.s32 	%r4, %r2, %r3;
	mov.u32 	%r15, %ctaid.y;
	mov.u32 	%r16, %ntid.y;
	mul.lo.s32 	%r5, %r15, %r16;
	mov.u32 	%r6, %tid.y;
	add.s32 	%r7, %r5, %r6;
	setp.ge.s32 	%p1, %r7, %r12;
	setp.ge.s32 	%p2, %r4, %r13;
	or.pred  	%p3, %p1, %p2;
	@%p3 bra 	$L__BB1_2;
	cvta.to.global.u64 	%rd3, %rd1;
	mad.lo.s32 	%r17, %r13, %r7, %r4;
	mul.wide.s32 	%rd4, %r17, 4;
	add.s64 	%rd5, %rd3, %rd4;
	ld.global.f32 	%f1, [%rd5];
	mov.u32 	%r18, _ZZ9transposePKfPfiiE3mat;
	mad.lo.s32 	%r19, %r3, 260, %r18;
	shl.b32 	%r20, %r6, 2;
	add.s32 	%r21, %r19, %r20;
	st.shared.f32 	[%r21], %f1;
$L__BB1_2:
	bar.sync 	0;
	mad.lo.s32 	%r22, %r6, %r1, %r3;
	and.b32  	%r8, %r22, 63;
	shr.u32 	%r9, %r22, 6;
	add.s32 	%r10, %r8, %r5;
	add.s32 	%r11, %r9, %r2;
	setp.ge.s32 	%p4, %r11, %r13;
	setp.ge.s32 	%p5, %r10, %r12;
	or.pred  	%p6, %p4, %p5;
	@%p6 bra 	$L__BB1_4;
	mov.u32 	%r24, _ZZ9transposePKfPfiiE3mat;
	mad.lo.s32 	%r25, %r9, 260, %r24;
	shl.b32 	%r26, %r8, 2;
	add.s32 	%r27, %r25, %r26;
	ld.shared.f32 	%f2, [%r27];
	mad.lo.s32 	%r28, %r11, %r12, %r10;
	cvta.to.global.u64 	%rd6, %rd2;
	mul.wide.s32 	%rd7, %r28, 4;
	add.s64 	%rd8, %rd6, %rd7;
	st.global.f32 	[%rd8], %f2;
$L__BB1_4:
	ret;

}


// ===== COMPILED SASS (sm_100) =====

	.target	sm_100

	.elftype	@"ET_EXEC"


//--------------------- .note.nv.tkinfo           --------------------------
	.section	.note.nv.tkinfo,"",@"SHT_NOTE"
	.sectionflags	@"SHF_NOTE_NV_TKINFO"
	.tkinfo
        /*0018*/ 	.word	0x00000002
        /*0030*/ 	.string	""
        /*0030*/ 	.string	"ptxas"
        /*0030*/ 	.string	"Cuda compilation tools, release 13.0, V13.0.88"
        /*0030*/ 	.string	"Build cuda_13.0.r13.0/compiler.36424714_0"
        /*0030*/ 	.string	"-arch sm_100 -m 64 "



//--------------------- .note.nv.cuinfo           --------------------------
	.section	.note.nv.cuinfo,"",@"SHT_NOTE"
	.sectionflags	@"SHF_NOTE_NV_CUINFO"
        /*0018*/ 	.short	0x0002
        /*001a*/ 	.short	0x0064
        /*001c*/ 	.short	0x0082
	.zero		2


//--------------------- .nv.info                  --------------------------
	.section	.nv.info,"",@"SHT_CUDA_INFO"
	.align	4


	//----- nvinfo : EIATTR_REGCOUNT
	.align		4
        /*0000*/ 	.byte	0x04, 0x2f
        /*0002*/ 	.short	(.L_1 - .L_0)
	.align		4
.L_0:
        /*0004*/ 	.word	index@(_Z6warmupv)
        /*0008*/ 	.word	0x00000004


	//----- nvinfo : EIATTR_FRAME_SIZE
	.align		4
.L_1:
        /*000c*/ 	.byte	0x04, 0x11
        /*000e*/ 	.short	(.L_3 - .L_2)
	.align		4
.L_2:
        /*0010*/ 	.word	index@(_Z6warmupv)
        /*0014*/ 	.word	0x00000000


	//----- nvinfo : EIATTR_REGCOUNT
	.align		4
.L_3:
        /*0018*/ 	.byte	0x04, 0x2f
        /*001a*/ 	.short	(.L_5 - .L_4)
	.align		4
.L_4:
        /*001c*/ 	.word	index@(_Z9transposePKfPfii)
        /*0020*/ 	.word	0x0000000c


	//----- nvinfo : EIATTR_FRAME_SIZE
	.align		4
.L_5:
        /*0024*/ 	.byte	0x04, 0x11
        /*0026*/ 	.short	(.L_7 - .L_6)
	.align		4
.L_6:
        /*0028*/ 	.word	index@(_Z9transposePKfPfii)
        /*002c*/ 	.word	0x00000000


	//----- nvinfo : EIATTR_MIN_STACK_SIZE
	.align		4
.L_7:
        /*0030*/ 	.byte	0x04, 0x12
        /*0032*/ 	.short	(.L_9 - .L_8)
	.align		4
.L_8:
        /*0034*/ 	.word	index@(_Z9transposePKfPfii)
        /*0038*/ 	.word	0x00000000


	//----- nvinfo : EIATTR_MIN_STACK_SIZE
	.align		4
.L_9:
        /*003c*/ 	.byte	0x04, 0x12
        /*003e*/ 	.short	(.L_11 - .L_10)
	.align		4
.L_10:
        /*0040*/ 	.word	index@(_Z6warmupv)
        /*0044*/ 	.word	0x00000000
.L_11:


//--------------------- .nv.compat                --------------------------
	.section	.nv.compat,"",@"SHT_CUDA_COMPAT_INFO"
	.align	4
        /*0000*/ 	.byte	0x02, 0x09, 0x00, 0x00, 0x02, 0x02, 0x01, 0x00, 0x02, 0x05, 0x05, 0x00, 0x03, 0x07, 0x01, 0x01
        /*0010*/ 	.byte	0x02, 0x03, 0x00, 0x00, 0x02, 0x06, 0x01, 0x00, 0x04, 0x0b, 0x08, 0x00, 0x09, 0x00, 0x00, 0x00
        /*0020*/ 	.byte	0x00, 0x00, 0x00, 0x00


//--------------------- .nv.info._Z9transposePKfPfii --------------------------
	.section	.nv.info._Z9transposePKfPfii,"",@"SHT_CUDA_INFO"
	.sectionflags	@""
	.align	4


	//----- nvinfo : EIATTR_CUDA_API_VERSION
	.align		4
        /*0000*/ 	.byte	0x04, 0x37
        /*0002*/ 	.short	(.L_13 - .L_12)
.L_12:
        /*0004*/ 	.word	0x00000082


	//----- nvinfo : EIATTR_KPARAM_INFO
	.align		4
.L_13:
        /*0008*/ 	.byte	0x04, 0x17
        /*000a*/ 	.short	(.L_15 - .L_14)
.L_14:
        /*000c*/ 	.word	0x00000000
        /*0010*/ 	.short	0x0003
        /*0012*/ 	.short	0x0014
        /*0014*/ 	.byte	0x00, 0xf0, 0x11, 0x00


	//----- nvinfo : EIATTR_KPARAM_INFO
	.align		4
.L_15:
        /*0018*/ 	.byte	0x04, 0x17
        /*001a*/ 	.short	(.L_17 - .L_16)
.L_16:
        /*001c*/ 	.word	0x00000000
        /*0020*/ 	.short	0x0002
        /*0022*/ 	.short	0x0010
        /*0024*/ 	.byte	0x00, 0xf0, 0x11, 0x00


	//----- nvinfo : EIATTR_KPARAM_INFO
	.align		4
.L_17:
        /*0028*/ 	.byte	0x04, 0x17
        /*002a*/ 	.short	(.L_19 - .L_18)
.L_18:
        /*002c*/ 	.word	0x00000000
        /*0030*/ 	.short	0x0001
        /*0032*/ 	.short	0x0008
        /*0034*/ 	.byte	0x00, 0xf5, 0x21, 0x00


	//----- nvinfo : EIATTR_KPARAM_INFO
	.align		4
.L_19:
        /*0038*/ 	.byte	0x04, 0x17
        /*003a*/ 	.short	(.L_21 - .L_20)
.L_20:
        /*003c*/ 	.word	0x00000000
        /*0040*/ 	.short	0x0000
        /*0042*/ 	.short	0x0000
        /*0044*/ 	.byte	0x00, 0xf5, 0x21, 0x00


	//----- nvinfo : EIATTR_SPARSE_MMA_MASK
	.align		4
.L_21:
        /*0048*/ 	.byte	0x03, 0x50
        /*004a*/ 	.short	0x0000


	//----- nvinfo : EIATTR_MAXREG_COUNT
	.align		4
        /*004c*/ 	.byte	0x03, 0x1b
        /*004e*/ 	.short	0x00ff


	//----- nvinfo : EIATTR_NUM_BARRIERS
	.align		4
        /*0050*/ 	.byte	0x02, 0x4c
        /*0052*/ 	.byte	0x01
	.zero		1


	//----- nvinfo : EIATTR_MERCURY_ISA_VERSION
	.align		4
        /*0054*/ 	.byte	0x03, 0x5f
        /*0056*/ 	.short	0x0101


	//----- nvinfo : EIATTR_VRC_CTA_INIT_COUNT
	.align		4
        /*0058*/ 	.byte	0x02, 0x4a
	.zero		1
	.zero		1


	//----- nvinfo : EIATTR_EXIT_INSTR_OFFSETS
	.align		4
        /*005c*/ 	.byte	0x04, 0x1c
        /*005e*/ 	.short	(.L_23 - .L_22)


	//   ....[0]....
.L_22:
        /*0060*/ 	.word	0x00000210


	//   ....[1]....
        /*0064*/ 	.word	0x000002c0


	//----- nvinfo : EIATTR_CBANK_PARAM_SIZE
	.align		4
.L_23:
        /*0068*/ 	.byte	0x03, 0x19
        /*006a*/ 	.short	0x0018


	//----- nvinfo : EIATTR_PARAM_CBANK
	.align		4
        /*006c*/ 	.byte	0x04, 0x0a
        /*006e*/ 	.short	(.L_25 - .L_24)
	.align		4
.L_24:
        /*0070*/ 	.word	index@(.nv.constant0._Z9transposePKfPfii)
        /*0074*/ 	.short	0x0380
        /*0076*/ 	.short	0x0018


	//----- nvinfo : EIATTR_SW_WAR
	.align		4
.L_25:
        /*0078*/ 	.byte	0x04, 0x36
        /*007a*/ 	.short	(.L_27 - .L_26)
.L_26:
        /*007c*/ 	.word	0x00000008
.L_27:


//--------------------- .nv.info._Z6warmupv       --------------------------
	.section	.nv.info._Z6warmupv,"",@"SHT_CUDA_INFO"
	.sectionflags	@""
	.align	4


	//----- nvinfo : EIATTR_CUDA_API_VERSION
	.align		4
        /*0000*/ 	.byte	0x04, 0x37
        /*0002*/ 	.short	(.L_29 - .L_28)
.L_28:
        /*0004*/ 	.word	0x00000082


	//----- nvinfo : EIATTR_SPARSE_MMA_MASK
	.align		4
.L_29:
        /*0008*/ 	.byte	0x03, 0x50
        /*000a*/ 	.short	0x0000


	//----- nvinfo : EIATTR_MAXREG_COUNT
	.align		4
        /*000c*/ 	.byte	0x03, 0x1b
        /*000e*/ 	.short	0x00ff


	//----- nvinfo : EIATTR_MERCURY_ISA_VERSION
	.align		4
        /*0010*/ 	.byte	0x03, 0x5f
        /*0012*/ 	.short	0x0101


	//----- nvinfo : EIATTR_VRC_CTA_INIT_COUNT
	.align		4
        /*0014*/ 	.byte	0x02, 0x4a
	.zero		1
	.zero		1


	//----- nvinfo : EIATTR_EXIT_INSTR_OFFSETS
	.align		4
        /*0018*/ 	.byte	0x04, 0x1c
        /*001a*/ 	.short	(.L_31 - .L_30)


	//   ....[0]....
.L_30:
        /*001c*/ 	.word	0x00000010


	//----- nvinfo : EIATTR_SW_WAR
	.align		4
.L_31:
        /*0020*/ 	.byte	0x04, 0x36
        /*0022*/ 	.short	(.L_33 - .L_32)
.L_32:
        /*0024*/ 	.word	0x00000008
.L_33:


//--------------------- .nv.callgraph             --------------------------
	.section	.nv.callgraph,"",@"SHT_CUDA_CALLGRAPH"
	.align	4
	.sectionentsize	8
	.align		4
        /*0000*/ 	.word	0x00000000
	.align		4
        /*0004*/ 	.word	0xffffffff
	.align		4
        /*0008*/ 	.word	0x00000000
	.align		4
        /*000c*/ 	.word	0xfffffffe
	.align		4
        /*0010*/ 	.word	0x00000000
	.align		4
        /*0014*/ 	.word	0xfffffffd
	.align		4
        /*0018*/ 	.word	0x00000000
	.align		4
        /*001c*/ 	.word	0xfffffffc


//--------------------- .text._Z9transposePKfPfii --------------------------
	.section	.text._Z9transposePKfPfii,"ax",@progbits
	.align	128
        .global         _Z9transposePKfPfii
        .type           _Z9transposePKfPfii,@function
        .size           _Z9transposePKfPfii,(.L_x_2 - _Z9transposePKfPfii)
        .other          _Z9transposePKfPfii,@"STO_CUDA_ENTRY STV_DEFAULT"
_Z9transposePKfPfii:
.text._Z9transposePKfPfii:
[----:B------:R-:W-:Y:S01]  /*0000*/  LDC R1, c[0x0][0x37c] ;  /* 0x0000df00ff017b82 */ /* 0x000fe20000000800 */
[----:B------:R-:W0:Y:S07]  /*0010*/  S2R R9, SR_TID.X ;  /* 0x0000000000097919 */ /* 0x000e2e0000002100 */
[----:B------:R-:W1:Y:S01]  /*0020*/  S2UR UR4, SR_CTAID.X ;  /* 0x00000000000479c3 */ /* 0x000e620000002500 */
[----:B------:R-:W1:Y:S01]  /*0030*/  LDCU UR8, c[0x0][0x360] ;  /* 0x00006c00ff0877ac */ /* 0x000e620008000800 */
[----:B------:R-:W2:Y:S01]  /*0040*/  S2R R8, SR_TID.Y ;  /* 0x0000000000087919 */ /* 0x000ea20000002200 */
[----:B------:R-:W3:Y:S05]  /*0050*/  LDCU UR6, c[0x0][0x364] ;  /* 0x00006c80ff0677ac */ /* 0x000eea0008000800 */
[----:B------:R-:W3:Y:S01]  /*0060*/  S2UR UR5, SR_CTAID.Y ;  /* 0x00000000000579c3 */ /* 0x000ee20000002600 */
[----:B------:R-:W4:Y:S01]  /*0070*/  LDCU.64 UR10, c[0x0][0x390] ;  /* 0x00007200ff0a77ac */ /* 0x000f220008000a00 */
[----:B-1----:R-:W-:-:S06]  /*0080*/  UIMAD UR4, UR4, UR8, URZ ;  /* 0x00000008040472a4 */ /* 0x002fcc000f8e02ff */
[----:B0-----:R-:W-:Y:S01]  /*0090*/  VIADD R0, R9, UR4 ;  /* 0x0000000409007c36 */ /* 0x001fe20008000000 */
[----:B---3--:R-:W-:Y:S01]  /*00a0*/  UIMAD UR5, UR5, UR6, URZ ;  /* 0x00000006050572a4 */ /* 0x008fe2000f8e02ff */
[----:B------:R-:W0:Y:S03]  /*00b0*/  LDCU.64 UR6, c[0x0][0x358] ;  /* 0x00006b00ff0677ac */ /* 0x000e260008000a00 */
[----:B----4-:R-:W-:Y:S02]  /*00c0*/  ISETP.GE.AND P0, PT, R0, UR11, PT ;  /* 0x0000000b00007c0c */ /* 0x010fe4000bf06270 */
[----:B--2---:R-:W-:-:S05]  /*00d0*/  VIADD R5, R8, UR5 ;  /* 0x0000000508057c36 */ /* 0x004fca0008000000 */
[----:B------:R-:W-:-:S13]  /*00e0*/  ISETP.GE.OR P0, PT, R5, UR10, P0 ;  /* 0x0000000a05007c0c */ /* 0x000fda0008706670 */
[----:B------:R-:W1:Y:S01]  /*00f0*/  @!P0 LDC.64 R2, c[0x0][0x380] ;  /* 0x0000e000ff028b82 */ /* 0x000e620000000a00 */
[----:B------:R-:W-:-:S04]  /*0100*/  @!P0 IMAD R5, R5, UR11, R0 ;  /* 0x0000000b05058c24 */ /* 0x000fc8000f8e0200 */
[----:B-1----:R-:W-:-:S06]  /*0110*/  @!P0 IMAD.WIDE R2, R5, 0x4, R2 ;  /* 0x0000000405028825 */ /* 0x002fcc00078e0202 */
[----:B0-----:R0:W2:Y:S01]  /*0120*/  @!P0 LDG.E R2, desc[UR6][R2.64] ;  /* 0x0000000602028981 */ /* 0x0010a2000c1e1900 */
[----:B------:R-:W-:Y:S01]  /*0130*/  @!P0 MOV R0, 0x400 ;  /* 0x0000040000008802 */ /* 0x000fe20000000f00 */
[----:B------:R-:W-:Y:S01]  /*0140*/  IMAD R4, R8, UR8, R9 ;  /* 0x0000000808047c24 */ /* 0x000fe2000f8e0209 */
[----:B------:R-:W1:Y:S04]  /*0150*/  @!P0 S2R R7, SR_CgaCtaId ;  /* 0x0000000000078919 */ /* 0x000e680000008800 */
[----:B------:R-:W-:Y:S02]  /*0160*/  LOP3.LUT R5, R4, 0x3f, RZ, 0xc0, !PT ;  /* 0x0000003f04057812 */ /* 0x000fe400078ec0ff */
[----:B------:R-:W-:Y:S02]  /*0170*/  SHF.R.U32.HI R4, RZ, 0x6, R4 ;  /* 0x00000006ff047819 */ /* 0x000fe40000011604 */
[----:B------:R-:W-:-:S04]  /*0180*/  IADD3 R6, PT, PT, R5, UR5, RZ ;  /* 0x0000000505067c10 */ /* 0x000fc8000fffe0ff */
[----:B------:R-:W-:Y:S02]  /*0190*/  ISETP.GE.AND P1, PT, R6, UR10, PT ;  /* 0x0000000a06007c0c */ /* 0x000fe4000bf26270 */
[----:B-1----:R-:W-:Y:S01]  /*01a0*/  @!P0 LEA R0, R7, R0, 0x18 ;  /* 0x0000000007008211 */ /* 0x002fe200078ec0ff */
[----:B------:R-:W-:-:S04]  /*01b0*/  VIADD R7, R4, UR4 ;  /* 0x0000000404077c36 */ /* 0x000fc80008000000 */
[----:B------:R-:W-:Y:S01]  /*01c0*/  @!P0 IMAD R0, R9, 0x104, R0 ;  /* 0x0000010409008824 */ /* 0x000fe200078e0200 */
[----:B------:R-:W-:-:S04]  /*01d0*/  ISETP.GE.OR P1, PT, R7, UR11, P1 ;  /* 0x0000000b07007c0c */ /* 0x000fc80008f26670 */
[----:B0-----:R-:W-:-:S05]  /*01e0*/  @!P0 LEA R3, R8, R0, 0x2 ;  /* 0x0000000008038211 */ /* 0x001fca00078e10ff */
[----:B--2---:R0:W-:Y:S01]  /*01f0*/  @!P0 STS [R3], R2 ;  /* 0x0000000203008388 */ /* 0x0041e20000000800 */
[----:B------:R-:W-:Y:S06]  /*0200*/  BAR.SYNC.DEFER_BLOCKING 0x0 ;  /* 0x0000000000007b1d */ /* 0x000fec0000010000 */
[----:B------:R-:W-:Y:S05]  /*0210*/  @P1 EXIT ;  /* 0x000000000000194d */ /* 0x000fea0003800000 */
[----:B0-----:R-:W0:Y:S01]  /*0220*/  S2R R3, SR_CgaCtaId ;  /* 0x0000000000037919 */ /* 0x001e220000008800 */
[----:B------:R-:W-:Y:S01]  /*0230*/  MOV R0, 0x400 ;  /* 0x0000040000007802 */ /* 0x000fe20000000f00 */
[----:B------:R-:W-:-:S03]  /*0240*/  IMAD R7, R7, UR10, R6 ;  /* 0x0000000a07077c24 */ /* 0x000fc6000f8e0206 */
[----:B0-----:R-:W-:-:S05]  /*0250*/  LEA R3, R3, R0, 0x18 ;  /* 0x0000000003037211 */ /* 0x001fca00078ec0ff */
[----:B------:R-:W-:Y:S02]  /*0260*/  IMAD R4, R4, 0x104, R3 ;  /* 0x0000010404047824 */ /* 0x000fe400078e0203 */
[----:B------:R-:W0:Y:S02]  /*0270*/  LDC.64 R2, c[0x0][0x388] ;  /* 0x0000e200ff027b82 */ /* 0x000e240000000a00 */
[----:B------:R-:W-:-:S05]  /*0280*/  IMAD R4, R5, 0x4, R4 ;  /* 0x0000000405047824 */ /* 0x000fca00078e0204 */
[----:B------:R-:W1:Y:S01]  /*0290*/  LDS R5, [R4] ;  /* 0x0000000004057984 */ /* 0x000e620000000800 */
[----:B0-----:R-:W-:-:S05]  /*02a0*/  IMAD.WIDE R2, R7, 0x4, R2 ;  /* 0x0000000407027825 */ /* 0x001fca00078e0202 */
[----:B-1----:R-:W-:Y:S01]  /*02b0*/  STG.E desc[UR6][R2.64], R5 ;  /* 0x0000000502007986 */ /* 0x002fe2000c101906 */
[----:B------:R-:W-:Y:S05]  /*02c0*/  EXIT ;  /* 0x000000000000794d */ /* 0x000fea0003800000 */
.L_x_0:
[----:B------:R-:W-:-:S00]  /*02d0*/  BRA `(.L_x_0) ;  /* 0xfffffffc00fc7947 */ /* 0x000fc0000383ffff */
[----:B------:R-:W-:-:S00]  /*02e0*/  NOP ;  /* 0x0000000000007918 */ /* 0x000fc00000000000 */
        /* <DEDUP_REMOVED lines=9> */
.L_x_2:


//--------------------- .text._Z6warmupv          --------------------------
	.section	.text._Z6warmupv,"ax",@progbits
	.align	128
        .global         _Z6warmupv
        .type           _Z6warmupv,@function
        .size           _Z6warmupv,(.L_x_3 - _Z6warmupv)
        .other          _Z6warmupv,@"STO_CUDA_ENTRY STV_DEFAULT"
_Z6warmupv:
.text._Z6warmupv:
[----:B------:R-:W-:Y:S01]  /*0000*/  LDC R1, c[0x0][0x37c] ;  /* 0x0000df00ff017b82 */ /* 0x000fe20000000800 */
[----:B------:R-:W-:Y:S05]  /*0010*/  EXIT ;  /* 0x000000000000794d */ /* 0x000fea0003800000 */
.L_x_1:
        /* <DEDUP_REMOVED lines=14> */
.L_x_3:


//--------------------- .nv.shared._Z9transposePKfPfii --------------------------
	.section	.nv.shared._Z9transposePKfPfii,"aw",@nobits
	.sectionflags	@""
	.align	4
.nv.shared._Z9transposePKfPfii:
	.zero		2064


//--------------------- .nv.shared.reserved.0     --------------------------
	.section	.nv.shared.reserved.0,"aw",@nobits
	.weak		__nv_reservedSMEM_offset_0_alias
	.size		__nv_reservedSMEM_offset_0_alias, 0, 64
	.other		__nv_reservedSMEM_offset_0_alias,@"STO_CUDA_RESERVED_SHARED STV_DEFAULT"
__nv_reservedSMEM_offset_0_alias:
	.zero		0
	.zero		64


//--------------------- .nv.constant0._Z9transposePKfPfii --------------------------
	.section	.nv.constant0._Z9transposePKfPfii,"a",@progbits
	.sectionflags	@""
	.align	4
.nv.constant0._Z9transposePKfPfii:
	.zero		920


//--------------------- .nv.constant0._Z6warmupv  --------------------------
	.section	.nv.constant0._Z6warmupv,"a",@progbits
	.sectionflags	@""
	.align	4
.nv.constant0._Z6warmupv:
	.zero		896


//--------------------- SYMBOLS --------------------------

	.type		.nv.reservedSmem.offset0,@object
	.size		.nv.reservedSmem.offset0,0x4
	.type		.nv.reservedSmem.cap,@object
	.size		.nv.reservedSmem.cap,0x4
